//
// Generated by NVIDIA NVVM Compiler
//
// Compiler Build ID: CL-36424714
// Cuda compilation tools, release 13.0, V13.0.88
// Based on NVVM 20.0.0
//

.version 9.0
.target sm_100
.address_size 64

	// .globl	_Z17bitonic_Sort_StepPiiii
.global .align 1 .b8 _ZN34_INTERNAL_488262df_4_k_cu_ffdd143c4cuda3std3__45__cpo5beginE[1];
.global .align 1 .b8 _ZN34_INTERNAL_488262df_4_k_cu_ffdd143c4cuda3std3__45__cpo3endE[1];
.global .align 1 .b8 _ZN34_INTERNAL_488262df_4_k_cu_ffdd143c4cuda3std3__45__cpo6cbeginE[1];
.global .align 1 .b8 _ZN34_INTERNAL_488262df_4_k_cu_ffdd143c4cuda3std3__45__cpo4cendE[1];
.global .align 1 .b8 _ZN34_INTERNAL_488262df_4_k_cu_ffdd143c4cuda3std3__45__cpo6rbeginE[1];
.global .align 1 .b8 _ZN34_INTERNAL_488262df_4_k_cu_ffdd143c4cuda3std3__45__cpo4rendE[1];
.global .align 1 .b8 _ZN34_INTERNAL_488262df_4_k_cu_ffdd143c4cuda3std3__45__cpo7crbeginE[1];
.global .align 1 .b8 _ZN34_INTERNAL_488262df_4_k_cu_ffdd143c4cuda3std3__45__cpo5crendE[1];
.global .align 1 .b8 _ZN34_INTERNAL_488262df_4_k_cu_ffdd143c4cuda3std3__436_GLOBAL__N__488262df_4_k_cu_ffdd143c6ignoreE[1];
.global .align 1 .b8 _ZN34_INTERNAL_488262df_4_k_cu_ffdd143c4cuda3std3__419piecewise_constructE[1];
.global .align 1 .b8 _ZN34_INTERNAL_488262df_4_k_cu_ffdd143c4cuda3std3__48in_placeE[1];
.global .align 1 .b8 _ZN34_INTERNAL_488262df_4_k_cu_ffdd143c4cuda3std3__420unreachable_sentinelE[1];
.global .align 1 .b8 _ZN34_INTERNAL_488262df_4_k_cu_ffdd143c4cuda3std3__47nulloptE[1];
.global .align 1 .b8 _ZN34_INTERNAL_488262df_4_k_cu_ffdd143c4cuda3std3__48unexpectE[1];
.global .align 1 .b8 _ZN34_INTERNAL_488262df_4_k_cu_ffdd143c4cuda3std6ranges3__45__cpo4swapE[1];
.global .align 1 .b8 _ZN34_INTERNAL_488262df_4_k_cu_ffdd143c4cuda3std6ranges3__45__cpo9iter_moveE[1];
.global .align 1 .b8 _ZN34_INTERNAL_488262df_4_k_cu_ffdd143c4cuda3std6ranges3__45__cpo5beginE[1];
.global .align 1 .b8 _ZN34_INTERNAL_488262df_4_k_cu_ffdd143c4cuda3std6ranges3__45__cpo3endE[1];
.global .align 1 .b8 _ZN34_INTERNAL_488262df_4_k_cu_ffdd143c4cuda3std6ranges3__45__cpo6cbeginE[1];
.global .align 1 .b8 _ZN34_INTERNAL_488262df_4_k_cu_ffdd143c4cuda3std6ranges3__45__cpo4cendE[1];
.global .align 1 .b8 _ZN34_INTERNAL_488262df_4_k_cu_ffdd143c4cuda3std6ranges3__45__cpo7advanceE[1];
.global .align 1 .b8 _ZN34_INTERNAL_488262df_4_k_cu_ffdd143c4cuda3std6ranges3__45__cpo9iter_swapE[1];
.global .align 1 .b8 _ZN34_INTERNAL_488262df_4_k_cu_ffdd143c4cuda3std6ranges3__45__cpo4nextE[1];
.global .align 1 .b8 _ZN34_INTERNAL_488262df_4_k_cu_ffdd143c4cuda3std6ranges3__45__cpo4prevE[1];
.global .align 1 .b8 _ZN34_INTERNAL_488262df_4_k_cu_ffdd143c4cuda3std6ranges3__45__cpo4dataE[1];
.global .align 1 .b8 _ZN34_INTERNAL_488262df_4_k_cu_ffdd143c4cuda3std6ranges3__45__cpo5cdataE[1];
.global .align 1 .b8 _ZN34_INTERNAL_488262df_4_k_cu_ffdd143c4cuda3std6ranges3__45__cpo4sizeE[1];
.global .align 1 .b8 _ZN34_INTERNAL_488262df_4_k_cu_ffdd143c4cuda3std6ranges3__45__cpo5ssizeE[1];
.global .align 1 .b8 _ZN34_INTERNAL_488262df_4_k_cu_ffdd143c4cuda3std6ranges3__45__cpo8distanceE[1];
.global .align 1 .b8 _ZN34_INTERNAL_488262df_4_k_cu_ffdd143c6thrust24THRUST_300001_SM_1000_NS8cuda_cub3parE[1];
.global .align 1 .b8 _ZN34_INTERNAL_488262df_4_k_cu_ffdd143c6thrust24THRUST_300001_SM_1000_NS8cuda_cub10par_nosyncE[1];
.global .align 1 .b8 _ZN34_INTERNAL_488262df_4_k_cu_ffdd143c6thrust24THRUST_300001_SM_1000_NS6system6detail10sequential3seqE[1];
.global .align 1 .b8 _ZN34_INTERNAL_488262df_4_k_cu_ffdd143c6thrust24THRUST_300001_SM_1000_NS6system3cpp3parE[1];
.global .align 1 .b8 _ZN34_INTERNAL_488262df_4_k_cu_ffdd143c6thrust24THRUST_300001_SM_1000_NS12placeholders2_1E[1];
.global .align 1 .b8 _ZN34_INTERNAL_488262df_4_k_cu_ffdd143c6thrust24THRUST_300001_SM_1000_NS12placeholders2_2E[1];
.global .align 1 .b8 _ZN34_INTERNAL_488262df_4_k_cu_ffdd143c6thrust24THRUST_300001_SM_1000_NS12placeholders2_3E[1];
.global .align 1 .b8 _ZN34_INTERNAL_488262df_4_k_cu_ffdd143c6thrust24THRUST_300001_SM_1000_NS12placeholders2_4E[1];
.global .align 1 .b8 _ZN34_INTERNAL_488262df_4_k_cu_ffdd143c6thrust24THRUST_300001_SM_1000_NS12placeholders2_5E[1];
.global .align 1 .b8 _ZN34_INTERNAL_488262df_4_k_cu_ffdd143c6thrust24THRUST_300001_SM_1000_NS12placeholders2_6E[1];
.global .align 1 .b8 _ZN34_INTERNAL_488262df_4_k_cu_ffdd143c6thrust24THRUST_300001_SM_1000_NS12placeholders2_7E[1];
.global .align 1 .b8 _ZN34_INTERNAL_488262df_4_k_cu_ffdd143c6thrust24THRUST_300001_SM_1000_NS12placeholders2_8E[1];
.global .align 1 .b8 _ZN34_INTERNAL_488262df_4_k_cu_ffdd143c6thrust24THRUST_300001_SM_1000_NS12placeholders2_9E[1];
.global .align 1 .b8 _ZN34_INTERNAL_488262df_4_k_cu_ffdd143c6thrust24THRUST_300001_SM_1000_NS12placeholders3_10E[1];
.global .align 1 .b8 _ZN34_INTERNAL_488262df_4_k_cu_ffdd143c6thrust24THRUST_300001_SM_1000_NS3seqE[1];
.global .align 1 .b8 _ZN34_INTERNAL_488262df_4_k_cu_ffdd143c6thrust24THRUST_300001_SM_1000_NS6deviceE[1];

.visible .entry _Z17bitonic_Sort_StepPiiii(
	.param .u64 .ptr .align 1 _Z17bitonic_Sort_StepPiiii_param_0,
	.param .u32 _Z17bitonic_Sort_StepPiiii_param_1,
	.param .u32 _Z17bitonic_Sort_StepPiiii_param_2,
	.param .u32 _Z17bitonic_Sort_StepPiiii_param_3
)
{
	.reg .pred 	%p<7>;
	.reg .b32 	%r<17>;
	.reg .b64 	%rd<11>;

	ld.param.u64 	%rd6, [_Z17bitonic_Sort_StepPiiii_param_0];
	ld.param.u32 	%r8, [_Z17bitonic_Sort_StepPiiii_param_1];
	ld.param.u32 	%r7, [_Z17bitonic_Sort_StepPiiii_param_2];
	ld.param.u32 	%r9, [_Z17bitonic_Sort_StepPiiii_param_3];
	cvta.to.global.u64 	%rd1, %rd6;
	mov.u32 	%r10, %tid.x;
	mov.u32 	%r11, %ntid.x;
	mov.u32 	%r12, %ctaid.x;
	mul.lo.s32 	%r13, %r12, %r11;
	shl.b32 	%r14, %r13, 1;
	add.s32 	%r1, %r14, %r10;
	xor.b32  	%r2, %r1, %r8;
	max.u32 	%r15, %r1, %r2;
	setp.ge.u32 	%p1, %r15, %r9;
	setp.le.u32 	%p2, %r2, %r1;
	or.pred  	%p3, %p2, %p1;
	@%p3 bra 	$L__BB0_6;
	and.b32  	%r16, %r7, %r1;
	setp.ne.s32 	%p4, %r16, 0;
	@%p4 bra 	$L__BB0_4;
	mul.wide.u32 	%rd9, %r1, 4;
	add.s64 	%rd2, %rd1, %rd9;
	ld.global.u32 	%r3, [%rd2];
	mul.wide.u32 	%rd10, %r2, 4;
	add.s64 	%rd3, %rd1, %rd10;
	ld.global.u32 	%r4, [%rd3];
	setp.le.s32 	%p6, %r3, %r4;
	@%p6 bra 	$L__BB0_6;
	st.global.u32 	[%rd2], %r4;
	st.global.u32 	[%rd3], %r3;
	bra.uni 	$L__BB0_6;
$L__BB0_4:
	mul.wide.u32 	%rd7, %r1, 4;
	add.s64 	%rd4, %rd1, %rd7;
	ld.global.u32 	%r5, [%rd4];
	mul.wide.u32 	%rd8, %r2, 4;
	add.s64 	%rd5, %rd1, %rd8;
	ld.global.u32 	%r6, [%rd5];
	setp.le.s32 	%p5, %r5, %r6;
	@%p5 bra 	$L__BB0_6;
	st.global.u32 	[%rd4], %r6;
	st.global.u32 	[%rd5], %r5;
$L__BB0_6:
	ret;

}
	// .globl	_ZN3cub18CUB_300001_SM_10006detail11EmptyKernelIvEEvv
.visible .entry _ZN3cub18CUB_300001_SM_10006detail11EmptyKernelIvEEvv()
{


	ret;

}
	// .globl	_ZN3cub18CUB_300001_SM_10006detail8for_each13static_kernelINS2_12policy_hub_t12policy_500_tEmN6thrust24THRUST_300001_SM_1000_NS8cuda_cub20__uninitialized_fill7functorINS7_10device_ptrIiEEiEEEEvT0_T1_
.visible .entry _ZN3cub18CUB_300001_SM_10006detail8for_each13static_kernelINS2_12policy_hub_t12policy_500_tEmN6thrust24THRUST_300001_SM_1000_NS8cuda_cub20__uninitialized_fill7functorINS7_10device_ptrIiEEiEEEEvT0_T1_(
	.param .u64 _ZN3cub18CUB_300001_SM_10006detail8for_each13static_kernelINS2_12policy_hub_t12policy_500_tEmN6thrust24THRUST_300001_SM_1000_NS8cuda_cub20__uninitialized_fill7functorINS7_10device_ptrIiEEiEEEEvT0_T1__param_0,
	.param .align 8 .b8 _ZN3cub18CUB_300001_SM_10006detail8for_each13static_kernelINS2_12policy_hub_t12policy_500_tEmN6thrust24THRUST_300001_SM_1000_NS8cuda_cub20__uninitialized_fill7functorINS7_10device_ptrIiEEiEEEEvT0_T1__param_1[16]
)
.maxntid 256
{
	.reg .pred 	%p<4>;
	.reg .b16 	%rs<5>;
	.reg .b32 	%r<12>;
	.reg .b64 	%rd<16>;

	ld.param.u32 	%r3, [_ZN3cub18CUB_300001_SM_10006detail8for_each13static_kernelINS2_12policy_hub_t12policy_500_tEmN6thrust24THRUST_300001_SM_1000_NS8cuda_cub20__uninitialized_fill7functorINS7_10device_ptrIiEEiEEEEvT0_T1__param_1+8];
	ld.param.u64 	%rd4, [_ZN3cub18CUB_300001_SM_10006detail8for_each13static_kernelINS2_12policy_hub_t12policy_500_tEmN6thrust24THRUST_300001_SM_1000_NS8cuda_cub20__uninitialized_fill7functorINS7_10device_ptrIiEEiEEEEvT0_T1__param_1];
	ld.param.u64 	%rd5, [_ZN3cub18CUB_300001_SM_10006detail8for_each13static_kernelINS2_12policy_hub_t12policy_500_tEmN6thrust24THRUST_300001_SM_1000_NS8cuda_cub20__uninitialized_fill7functorINS7_10device_ptrIiEEiEEEEvT0_T1__param_0];
	mov.u32 	%r9, %ctaid.x;
	mul.wide.u32 	%rd1, %r9, 512;
	sub.s64 	%rd2, %rd5, %rd1;
	setp.lt.u64 	%p1, %rd2, 512;
	@%p1 bra 	$L__BB2_2;
	mov.u32 	%r11, %tid.x;
	cvta.to.global.u64 	%rd11, %rd4;
	cvt.u64.u32 	%rd12, %r11;
	add.s64 	%rd13, %rd1, %rd12;
	shl.b64 	%rd14, %rd13, 2;
	add.s64 	%rd15, %rd11, %rd14;
	st.global.u32 	[%rd15], %r3;
	st.global.u32 	[%rd15+1024], %r3;
	bra.uni 	$L__BB2_6;
$L__BB2_2:
	cvta.to.global.u64 	%rd6, %rd4;
	mov.u32 	%r2, %tid.x;
	cvt.u64.u32 	%rd7, %r2;
	setp.le.u64 	%p2, %rd2, %rd7;
	add.s64 	%rd8, %rd1, %rd7;
	shl.b64 	%rd9, %rd8, 2;
	add.s64 	%rd3, %rd6, %rd9;
	@%p2 bra 	$L__BB2_4;
	st.global.u32 	[%rd3], %r3;
$L__BB2_4:
	add.s32 	%r10, %r2, 256;
	cvt.u64.u32 	%rd10, %r10;
	setp.le.u64 	%p3, %rd2, %rd10;
	@%p3 bra 	$L__BB2_6;
	st.global.u32 	[%rd3+1024], %r3;
$L__BB2_6:
	ret;

}


// ===== COMPILED SASS (sm_100) =====

	.target	sm_100

	.elftype	@"ET_EXEC"


//--------------------- .note.nv.tkinfo           --------------------------
	.section	.note.nv.tkinfo,"",@"SHT_NOTE"
	.sectionflags	@"SHF_NOTE_NV_TKINFO"
	.tkinfo
        /*0018*/ 	.word	0x00000002
        /*0030*/ 	.string	""
        /*0030*/ 	.string	"ptxas"
        /*0030*/ 	.string	"Cuda compilation tools, release 13.0, V13.0.88"
        /*0030*/ 	.string	"Build cuda_13.0.r13.0/compiler.36424714_0"
        /*0030*/ 	.string	"-arch sm_100 -m 64 "



//--------------------- .note.nv.cuinfo           --------------------------
	.section	.note.nv.cuinfo,"",@"SHT_NOTE"
	.sectionflags	@"SHF_NOTE_NV_CUINFO"
        /*0018*/ 	.short	0x0002
        /*001a*/ 	.short	0x0064
        /*001c*/ 	.short	0x0082
	.zero		2


//--------------------- .nv.info                  --------------------------
	.section	.nv.info,"",@"SHT_CUDA_INFO"
	.align	4


	//----- nvinfo : EIATTR_REGCOUNT
	.align		4
        /*0000*/ 	.byte	0x04, 0x2f
        /*0002*/ 	.short	(.L_46 - .L_45)
	.align		4
.L_45:
        /*0004*/ 	.word	index@(_Z17bitonic_Sort_StepPiiii)
        /*0008*/ 	.word	0x0000000a


	//----- nvinfo : EIATTR_FRAME_SIZE
	.align		4
.L_46:
        /*000c*/ 	.byte	0x04, 0x11
        /*000e*/ 	.short	(.L_48 - .L_47)
	.align		4
.L_47:
        /*0010*/ 	.word	index@(_Z17bitonic_Sort_StepPiiii)
        /*0014*/ 	.word	0x00000000


	//----- nvinfo : EIATTR_REGCOUNT
	.align		4
.L_48:
        /*0018*/ 	.byte	0x04, 0x2f
        /*001a*/ 	.short	(.L_50 - .L_49)
	.align		4
.L_49:
        /*001c*/ 	.word	index@(_ZN3cub18CUB_300001_SM_10006detail11EmptyKernelIvEEvv)
        /*0020*/ 	.word	0x00000004


	//----- nvinfo : EIATTR_FRAME_SIZE
	.align		4
.L_50:
        /*0024*/ 	.byte	0x04, 0x11
        /*0026*/ 	.short	(.L_52 - .L_51)
	.align		4
.L_51:
        /*0028*/ 	.word	index@(_ZN3cub18CUB_300001_SM_10006detail11EmptyKernelIvEEvv)
        /*002c*/ 	.word	0x00000000


	//----- nvinfo : EIATTR_REGCOUNT
	.align		4
.L_52:
        /*0030*/ 	.byte	0x04, 0x2f
        /*0032*/ 	.short	(.L_54 - .L_53)
	.align		4
.L_53:
        /*0034*/ 	.word	index@(_ZN3cub18CUB_300001_SM_10006detail8for_each13static_kernelINS2_12policy_hub_t12policy_500_tEmN6thrust24THRUST_300001_SM_1000_NS8cuda_cub20__uninitialized_fill7functorINS7_10device_ptrIiEEiEEEEvT0_T1_)
        /*0038*/ 	.word	0x00000008


	//----- nvinfo : EIATTR_FRAME_SIZE
	.align		4
.L_54:
        /*003c*/ 	.byte	0x04, 0x11
        /*003e*/ 	.short	(.L_56 - .L_55)
	.align		4
.L_55:
        /*0040*/ 	.word	index@(_ZN3cub18CUB_300001_SM_10006detail8for_each13static_kernelINS2_12policy_hub_t12policy_500_tEmN6thrust24THRUST_300001_SM_1000_NS8cuda_cub20__uninitialized_fill7functorINS7_10device_ptrIiEEiEEEEvT0_T1_)
        /*0044*/ 	.word	0x00000000


	//----- nvinfo : EIATTR_MIN_STACK_SIZE
	.align		4
.L_56:
        /*0048*/ 	.byte	0x04, 0x12
        /*004a*/ 	.short	(.L_58 - .L_57)
	.align		4
.L_57:
        /*004c*/ 	.word	index@(_ZN3cub18CUB_300001_SM_10006detail8for_each13static_kernelINS2_12policy_hub_t12policy_500_tEmN6thrust24THRUST_300001_SM_1000_NS8cuda_cub20__uninitialized_fill7functorINS7_10device_ptrIiEEiEEEEvT0_T1_)
        /*0050*/ 	.word	0x00000000


	//----- nvinfo : EIATTR_MIN_STACK_SIZE
	.align		4
.L_58:
        /*0054*/ 	.byte	0x04, 0x12
        /*0056*/ 	.short	(.L_60 - .L_59)
	.align		4
.L_59:
        /*0058*/ 	.word	index@(_ZN3cub18CUB_300001_SM_10006detail11EmptyKernelIvEEvv)
        /*005c*/ 	.word	0x00000000


	//----- nvinfo : EIATTR_MIN_STACK_SIZE
	.align		4
.L_60:
        /*0060*/ 	.byte	0x04, 0x12
        /*0062*/ 	.short	(.L_62 - .L_61)
	.align		4
.L_61:
        /*0064*/ 	.word	index@(_Z17bitonic_Sort_StepPiiii)
        /*0068*/ 	.word	0x00000000
.L_62:


//--------------------- .nv.compat                --------------------------
	.section	.nv.compat,"",@"SHT_CUDA_COMPAT_INFO"
	.align	4
        /*0000*/ 	.byte	0x02, 0x09, 0x00, 0x00, 0x02, 0x02, 0x01, 0x00, 0x02, 0x05, 0x05, 0x00, 0x03, 0x07, 0x01, 0x01
        /*0010*/ 	.byte	0x02, 0x03, 0x00, 0x00, 0x02, 0x06, 0x01, 0x00, 0x04, 0x0b, 0x08, 0x00, 0x09, 0x00, 0x00, 0x00
        /*0020*/ 	.byte	0x00, 0x00, 0x00, 0x00


//--------------------- .nv.info._ZN3cub18CUB_300001_SM_10006detail8for_each13static_kernelINS2_12policy_hub_t12policy_500_tEmN6thrust24THRUST_300001_SM_1000_NS8cuda_cub20__uninitialized_fill7functorINS7_10device_ptrIiEEiEEEEvT0_T1_ --------------------------
	.section	.nv.info._ZN3cub18CUB_300001_SM_10006detail8for_each13static_kernelINS2_12policy_hub_t12policy_500_tEmN6thrust24THRUST_300001_SM_1000_NS8cuda_cub20__uninitialized_fill7functorINS7_10device_ptrIiEEiEEEEvT0_T1_,"",@"SHT_CUDA_INFO"
	.sectionflags	@""
	.align	4


	//----- nvinfo : EIATTR_CUDA_API_VERSION
	.align		4
        /*0000*/ 	.byte	0x04, 0x37
        /*0002*/ 	.short	(.L_64 - .L_63)
.L_63:
        /*0004*/ 	.word	0x00000082


	//----- nvinfo : EIATTR_KPARAM_INFO
	.align		4
.L_64:
        /*0008*/ 	.byte	0x04, 0x17
        /*000a*/ 	.short	(.L_66 - .L_65)
.L_65:
        /*000c*/ 	.word	0x00000000
        /*0010*/ 	.short	0x0001
        /*0012*/ 	.short	0x0008
        /*0014*/ 	.byte	0x00, 0xf0, 0x41, 0x00


	//----- nvinfo : EIATTR_KPARAM_INFO
	.align		4
.L_66:
        /*0018*/ 	.byte	0x04, 0x17
        /*001a*/ 	.short	(.L_68 - .L_67)
.L_67:
        /*001c*/ 	.word	0x00000000
        /*0020*/ 	.short	0x0000
        /*0022*/ 	.short	0x0000
        /*0024*/ 	.byte	0x00, 0xf0, 0x21, 0x00


	//----- nvinfo : EIATTR_SPARSE_MMA_MASK
	.align		4
.L_68:
        /*0028*/ 	.byte	0x03, 0x50
        /*002a*/ 	.short	0x0000


	//----- nvinfo : EIATTR_MAXREG_COUNT
	.align		4
        /*002c*/ 	.byte	0x03, 0x1b
        /*002e*/ 	.short	0x00ff


	//----- nvinfo : EIATTR_MERCURY_ISA_VERSION
	.align		4
        /*0030*/ 	.byte	0x03, 0x5f
        /*0032*/ 	.short	0x0101


	//----- nvinfo : EIATTR_VRC_CTA_INIT_COUNT
	.align		4
        /*0034*/ 	.byte	0x02, 0x4a
	.zero		1
	.zero		1


	//----- nvinfo : EIATTR_EXIT_INSTR_OFFSETS
	.align		4
        /*0038*/ 	.byte	0x04, 0x1c
        /*003a*/ 	.short	(.L_70 - .L_69)


	//   ....[0]....
.L_69:
        /*003c*/ 	.word	0x00000130


	//   ....[1]....
        /*0040*/ 	.word	0x00000230


	//   ....[2]....
        /*0044*/ 	.word	0x00000260


	//----- nvinfo : EIATTR_MAX_THREADS
	.align		4
.L_70:
        /*0048*/ 	.byte	0x04, 0x05
        /*004a*/ 	.short	(.L_72 - .L_71)
.L_71:
        /*004c*/ 	.word	0x00000100
        /*0050*/ 	.word	0x00000001
        /*0054*/ 	.word	0x00000001


	//----- nvinfo : EIATTR_CBANK_PARAM_SIZE
	.align		4
.L_72:
        /*0058*/ 	.byte	0x03, 0x19
        /*005a*/ 	.short	0x0018


	//----- nvinfo : EIATTR_PARAM_CBANK
	.align		4
        /*005c*/ 	.byte	0x04, 0x0a
        /*005e*/ 	.short	(.L_74 - .L_73)
	.align		4
.L_73:
        /*0060*/ 	.word	index@(.nv.constant0._ZN3cub18CUB_300001_SM_10006detail8for_each13static_kernelINS2_12policy_hub_t12policy_500_tEmN6thrust24THRUST_300001_SM_1000_NS8cuda_cub20__uninitialized_fill7functorINS7_10device_ptrIiEEiEEEEvT0_T1_)
        /*0064*/ 	.short	0x0380
        /*0066*/ 	.short	0x0018


	//----- nvinfo : EIATTR_SW_WAR
	.align		4
.L_74:
        /*0068*/ 	.byte	0x04, 0x36
        /*006a*/ 	.short	(.L_76 - .L_75)
.L_75:
        /*006c*/ 	.word	0x00000008
.L_76:


//--------------------- .nv.info._ZN3cub18CUB_300001_SM_10006detail11EmptyKernelIvEEvv --------------------------
	.section	.nv.info._ZN3cub18CUB_300001_SM_10006detail11EmptyKernelIvEEvv,"",@"SHT_CUDA_INFO"
	.sectionflags	@""
	.align	4


	//----- nvinfo : EIATTR_CUDA_API_VERSION
	.align		4
        /*0000*/ 	.byte	0x04, 0x37
        /*0002*/ 	.short	(.L_78 - .L_77)
.L_77:
        /*0004*/ 	.word	0x00000082


	//----- nvinfo : EIATTR_SPARSE_MMA_MASK
	.align		4
.L_78:
        /*0008*/ 	.byte	0x03, 0x50
        /*000a*/ 	.short	0x0000


	//----- nvinfo : EIATTR_MAXREG_COUNT
	.align		4
        /*000c*/ 	.byte	0x03, 0x1b
        /*000e*/ 	.short	0x00ff


	//----- nvinfo : EIATTR_MERCURY_ISA_VERSION
	.align		4
        /*0010*/ 	.byte	0x03, 0x5f
        /*0012*/ 	.short	0x0101


	//----- nvinfo : EIATTR_VRC_CTA_INIT_COUNT
	.align		4
        /*0014*/ 	.byte	0x02, 0x4a
	.zero		1
	.zero		1


	//----- nvinfo : EIATTR_EXIT_INSTR_OFFSETS
	.align		4
        /*0018*/ 	.byte	0x04, 0x1c
        /*001a*/ 	.short	(.L_80 - .L_79)


	//   ....[0]....
.L_79:
        /*001c*/ 	.word	0x00000010


	//----- nvinfo : EIATTR_SW_WAR
	.align		4
.L_80:
        /*0020*/ 	.byte	0x04, 0x36
        /*0022*/ 	.short	(.L_82 - .L_81)
.L_81:
        /*0024*/ 	.word	0x00000008
.L_82:


//--------------------- .nv.info._Z17bitonic_Sort_StepPiiii --------------------------
	.section	.nv.info._Z17bitonic_Sort_StepPiiii,"",@"SHT_CUDA_INFO"
	.sectionflags	@""
	.align	4


	//----- nvinfo : EIATTR_CUDA_API_VERSION
	.align		4
        /*0000*/ 	.byte	0x04, 0x37
        /*0002*/ 	.short	(.L_84 - .L_83)
.L_83:
        /*0004*/ 	.word	0x00000082


	//----- nvinfo : EIATTR_KPARAM_INFO
	.align		4
.L_84:
        /*0008*/ 	.byte	0x04, 0x17
        /*000a*/ 	.short	(.L_86 - .L_85)
.L_85:
        /*000c*/ 	.word	0x00000000
        /*0010*/ 	.short	0x0003
        /*0012*/ 	.short	0x0010
        /*0014*/ 	.byte	0x00, 0xf0, 0x11, 0x00


	//----- nvinfo : EIATTR_KPARAM_INFO
	.align		4
.L_86:
        /*0018*/ 	.byte	0x04, 0x17
        /*001a*/ 	.short	(.L_88 - .L_87)
.L_87:
        /*001c*/ 	.word	0x00000000
        /*0020*/ 	.short	0x0002
        /*0022*/ 	.short	0x000c
        /*0024*/ 	.byte	0x00, 0xf0, 0x11, 0x00


	//----- nvinfo : EIATTR_KPARAM_INFO
	.align		4
.L_88:
        /*0028*/ 	.byte	0x04, 0x17
        /*002a*/ 	.short	(.L_90 - .L_89)
.L_89:
        /*002c*/ 	.word	0x00000000
        /*0030*/ 	.short	0x0001
        /*0032*/ 	.short	0x0008
        /*0034*/ 	.byte	0x00, 0xf0, 0x11, 0x00


	//----- nvinfo : EIATTR_KPARAM_INFO
	.align		4
.L_90:
        /*0038*/ 	.byte	0x04, 0x17
        /*003a*/ 	.short	(.L_92 - .L_91)
.L_91:
        /*003c*/ 	.word	0x00000000
        /*0040*/ 	.short	0x0000
        /*0042*/ 	.short	0x0000
        /*0044*/ 	.byte	0x00, 0xf5, 0x21, 0x00


	//----- nvinfo : EIATTR_SPARSE_MMA_MASK
	.align		4
.L_92:
        /*0048*/ 	.byte	0x03, 0x50
        /*004a*/ 	.short	0x0000


	//----- nvinfo : EIATTR_MAXREG_COUNT
	.align		4
        /*004c*/ 	.byte	0x03, 0x1b
        /*004e*/ 	.short	0x00ff


	//----- nvinfo : EIATTR_MERCURY_ISA_VERSION
	.align		4
        /*0050*/ 	.byte	0x03, 0x5f
        /*0052*/ 	.short	0x0101


	//----- nvinfo : EIATTR_VRC_CTA_INIT_COUNT
	.align		4
        /*0054*/ 	.byte	0x02, 0x4a
	.zero		1
	.zero		1


	//----- nvinfo : EIATTR_EXIT_INSTR_OFFSETS
	.align		4
        /*0058*/ 	.byte	0x04, 0x1c
        /*005a*/ 	.short	(.L_94 - .L_93)


	//   ....[0]....
.L_93:
        /*005c*/ 	.word	0x000000c0


	//   ....[1]....
        /*0060*/ 	.word	0x00000170


	//   ....[2]....
        /*0064*/ 	.word	0x000001a0


	//   ....[3]....
        /*0068*/ 	.word	0x00000210


	//   ....[4]....
        /*006c*/ 	.word	0x00000240


	//----- nvinfo : EIATTR_CRS_STACK_SIZE
	.align		4
.L_94:
        /*0070*/ 	.byte	0x04, 0x1e
        /*0072*/ 	.short	(.L_96 - .L_95)
.L_95:
        /*0074*/ 	.word	0x00000000


	//----- nvinfo : EIATTR_CBANK_PARAM_SIZE
	.align		4
.L_96:
        /*0078*/ 	.byte	0x03, 0x19
        /*007a*/ 	.short	0x0014


	//----- nvinfo : EIATTR_PARAM_CBANK
	.align		4
        /*007c*/ 	.byte	0x04, 0x0a
        /*007e*/ 	.short	(.L_98 - .L_97)
	.align		4
.L_97:
        /*0080*/ 	.word	index@(.nv.constant0._Z17bitonic_Sort_StepPiiii)
        /*0084*/ 	.short	0x0380
        /*0086*/ 	.short	0x0014


	//----- nvinfo : EIATTR_SW_WAR
	.align		4
.L_98:
        /*0088*/ 	.byte	0x04, 0x36
        /*008a*/ 	.short	(.L_100 - .L_99)
.L_99:
        /*008c*/ 	.word	0x00000008
.L_100:


//--------------------- .nv.callgraph             --------------------------
	.section	.nv.callgraph,"",@"SHT_CUDA_CALLGRAPH"
	.align	4
	.sectionentsize	8
	.align		4
        /*0000*/ 	.word	0x00000000
	.align		4
        /*0004*/ 	.word	0xffffffff
	.align		4
        /*0008*/ 	.word	0x00000000
	.align		4
        /*000c*/ 	.word	0xfffffffe
	.align		4
        /*0010*/ 	.word	0x00000000
	.align		4
        /*0014*/ 	.word	0xfffffffd
	.align		4
        /*0018*/ 	.word	0x00000000
	.align		4
        /*001c*/ 	.word	0xfffffffc


//--------------------- .nv.constant4             --------------------------
	.section	.nv.constant4,"a",@progbits
	.align	8
	.align		8
.nv.constant4:
        /*0000*/ 	.dword	_ZN34_INTERNAL_488262df_4_k_cu_ffdd143c4cuda3std3__45__cpo5beginE
	.align		8
        /*0008*/ 	.dword	_ZN34_INTERNAL_488262df_4_k_cu_ffdd143c4cuda3std3__45__cpo3endE
	.align		8
        /*0010*/ 	.dword	_ZN34_INTERNAL_488262df_4_k_cu_ffdd143c4cuda3std3__45__cpo6cbeginE
	.align		8
        /*0018*/ 	.dword	_ZN34_INTERNAL_488262df_4_k_cu_ffdd143c4cuda3std3__45__cpo4cendE
	.align		8
        /*0020*/ 	.dword	_ZN34_INTERNAL_488262df_4_k_cu_ffdd143c4cuda3std3__45__cpo6rbeginE
	.align		8
        /*0028*/ 	.dword	_ZN34_INTERNAL_488262df_4_k_cu_ffdd143c4cuda3std3__45__cpo4rendE
	.align		8
        /*0030*/ 	.dword	_ZN34_INTERNAL_488262df_4_k_cu_ffdd143c4cuda3std3__45__cpo7crbeginE
	.align		8
        /*0038*/ 	.dword	_ZN34_INTERNAL_488262df_4_k_cu_ffdd143c4cuda3std3__45__cpo5crendE
	.align		8
        /*0040*/ 	.dword	_ZN34_INTERNAL_488262df_4_k_cu_ffdd143c4cuda3std3__436_GLOBAL__N__488262df_4_k_cu_ffdd143c6ignoreE
	.align		8
        /*0048*/ 	.dword	_ZN34_INTERNAL_488262df_4_k_cu_ffdd143c4cuda3std3__419piecewise_constructE
	.align		8
        /*0050*/ 	.dword	_ZN34_INTERNAL_488262df_4_k_cu_ffdd143c4cuda3std3__48in_placeE
	.align		8
        /*0058*/ 	.dword	_ZN34_INTERNAL_488262df_4_k_cu_ffdd143c4cuda3std3__420unreachable_sentinelE
	.align		8
        /*0060*/ 	.dword	_ZN34_INTERNAL_488262df_4_k_cu_ffdd143c4cuda3std3__47nulloptE
	.align		8
        /*0068*/ 	.dword	_ZN34_INTERNAL_488262df_4_k_cu_ffdd143c4cuda3std3__48unexpectE
	.align		8
        /*0070*/ 	.dword	_ZN34_INTERNAL_488262df_4_k_cu_ffdd143c4cuda3std6ranges3__45__cpo4swapE
	.align		8
        /*0078*/ 	.dword	_ZN34_INTERNAL_488262df_4_k_cu_ffdd143c4cuda3std6ranges3__45__cpo9iter_moveE
	.align		8
        /*0080*/ 	.dword	_ZN34_INTERNAL_488262df_4_k_cu_ffdd143c4cuda3std6ranges3__45__cpo5beginE
	.align		8
        /*0088*/ 	.dword	_ZN34_INTERNAL_488262df_4_k_cu_ffdd143c4cuda3std6ranges3__45__cpo3endE
	.align		8
        /*0090*/ 	.dword	_ZN34_INTERNAL_488262df_4_k_cu_ffdd143c4cuda3std6ranges3__45__cpo6cbeginE
	.align		8
        /*0098*/ 	.dword	_ZN34_INTERNAL_488262df_4_k_cu_ffdd143c4cuda3std6ranges3__45__cpo4cendE
	.align		8
        /*00a0*/ 	.dword	_ZN34_INTERNAL_488262df_4_k_cu_ffdd143c4cuda3std6ranges3__45__cpo7advanceE
	.align		8
        /*00a8*/ 	.dword	_ZN34_INTERNAL_488262df_4_k_cu_ffdd143c4cuda3std6ranges3__45__cpo9iter_swapE
	.align		8
        /*00b0*/ 	.dword	_ZN34_INTERNAL_488262df_4_k_cu_ffdd143c4cuda3std6ranges3__45__cpo4nextE
	.align		8
        /*00b8*/ 	.dword	_ZN34_INTERNAL_488262df_4_k_cu_ffdd143c4cuda3std6ranges3__45__cpo4prevE
	.align		8
        /*00c0*/ 	.dword	_ZN34_INTERNAL_488262df_4_k_cu_ffdd143c4cuda3std6ranges3__45__cpo4dataE
	.align		8
        /*00c8*/ 	.dword	_ZN34_INTERNAL_488262df_4_k_cu_ffdd143c4cuda3std6ranges3__45__cpo5cdataE
	.align		8
        /*00d0*/ 	.dword	_ZN34_INTERNAL_488262df_4_k_cu_ffdd143c4cuda3std6ranges3__45__cpo4sizeE
	.align		8
        /*00d8*/ 	.dword	_ZN34_INTERNAL_488262df_4_k_cu_ffdd143c4cuda3std6ranges3__45__cpo5ssizeE
	.align		8
        /*00e0*/ 	.dword	_ZN34_INTERNAL_488262df_4_k_cu_ffdd143c4cuda3std6ranges3__45__cpo8distanceE
	.align		8
        /*00e8*/ 	.dword	_ZN34_INTERNAL_488262df_4_k_cu_ffdd143c6thrust24THRUST_300001_SM_1000_NS8cuda_cub3parE
	.align		8
        /*00f0*/ 	.dword	_ZN34_INTERNAL_488262df_4_k_cu_ffdd143c6thrust24THRUST_300001_SM_1000_NS8cuda_cub10par_nosyncE
	.align		8
        /*00f8*/ 	.dword	_ZN34_INTERNAL_488262df_4_k_cu_ffdd143c6thrust24THRUST_300001_SM_1000_NS6system6detail10sequential3seqE
	.align		8
        /*0100*/ 	.dword	_ZN34_INTERNAL_488262df_4_k_cu_ffdd143c6thrust24THRUST_300001_SM_1000_NS6system3cpp3parE
	.align		8
        /*0108*/ 	.dword	_ZN34_INTERNAL_488262df_4_k_cu_ffdd143c6thrust24THRUST_300001_SM_1000_NS12placeholders2_1E
	.align		8
        /*0110*/ 	.dword	_ZN34_INTERNAL_488262df_4_k_cu_ffdd143c6thrust24THRUST_300001_SM_1000_NS12placeholders2_2E
	.align		8
        /*0118*/ 	.dword	_ZN34_INTERNAL_488262df_4_k_cu_ffdd143c6thrust24THRUST_300001_SM_1000_NS12placeholders2_3E
	.align		8
        /*0120*/ 	.dword	_ZN34_INTERNAL_488262df_4_k_cu_ffdd143c6thrust24THRUST_300001_SM_1000_NS12placeholders2_4E
	.align		8
        /*0128*/ 	.dword	_ZN34_INTERNAL_488262df_4_k_cu_ffdd143c6thrust24THRUST_300001_SM_1000_NS12placeholders2_5E
	.align		8
        /*0130*/ 	.dword	_ZN34_INTERNAL_488262df_4_k_cu_ffdd143c6thrust24THRUST_300001_SM_1000_NS12placeholders2_6E
	.align		8
        /*0138*/ 	.dword	_ZN34_INTERNAL_488262df_4_k_cu_ffdd143c6thrust24THRUST_300001_SM_1000_NS12placeholders2_7E
	.align		8
        /*0140*/ 	.dword	_ZN34_INTERNAL_488262df_4_k_cu_ffdd143c6thrust24THRUST_300001_SM_1000_NS12placeholders2_8E
	.align		8
        /*0148*/ 	.dword	_ZN34_INTERNAL_488262df_4_k_cu_ffdd143c6thrust24THRUST_300001_SM_1000_NS12placeholders2_9E
	.align		8
        /*0150*/ 	.dword	_ZN34_INTERNAL_488262df_4_k_cu_ffdd143c6thrust24THRUST_300001_SM_1000_NS12placeholders3_10E
	.align		8
        /*0158*/ 	.dword	_ZN34_INTERNAL_488262df_4_k_cu_ffdd143c6thrust24THRUST_300001_SM_1000_NS3seqE
	.align		8
        /*0160*/ 	.dword	_ZN34_INTERNAL_488262df_4_k_cu_ffdd143c6thrust24THRUST_300001_SM_1000_NS6deviceE


//--------------------- .text._ZN3cub18CUB_300001_SM_10006detail8for_each13static_kernelINS2_12policy_hub_t12policy_500_tEmN6thrust24THRUST_300001_SM_1000_NS8cuda_cub20__uninitialized_fill7functorINS7_10device_ptrIiEEiEEEEvT0_T1_ --------------------------
	.section	.text._ZN3cub18CUB_300001_SM_10006detail8for_each13static_kernelINS2_12policy_hub_t12policy_500_tEmN6thrust24THRUST_300001_SM_1000_NS8cuda_cub20__uninitialized_fill7functorINS7_10device_ptrIiEEiEEEEvT0_T1_,"ax",@progbits
	.align	128
        .global         _ZN3cub18CUB_300001_SM_10006detail8for_each13static_kernelINS2_12policy_hub_t12policy_500_tEmN6thrust24THRUST_300001_SM_1000_NS8cuda_cub20__uninitialized_fill7functorINS7_10device_ptrIiEEiEEEEvT0_T1_
        .type           _ZN3cub18CUB_300001_SM_10006detail8for_each13static_kernelINS2_12policy_hub_t12policy_500_tEmN6thrust24THRUST_300001_SM_1000_NS8cuda_cub20__uninitialized_fill7functorINS7_10device_ptrIiEEiEEEEvT0_T1_,@function
        .size           _ZN3cub18CUB_300001_SM_10006detail8for_each13static_kernelINS2_12policy_hub_t12policy_500_tEmN6thrust24THRUST_300001_SM_1000_NS8cuda_cub20__uninitialized_fill7functorINS7_10device_ptrIiEEiEEEEvT0_T1_,(.L_x_5 - _ZN3cub18CUB_300001_SM_10006detail8for_each13static_kernelINS2_12policy_hub_t12policy_500_tEmN6thrust24THRUST_300001_SM_1000_NS8cuda_cub20__uninitialized_fill7functorINS7_10device_ptrIiEEiEEEEvT0_T1_)
        .other          _ZN3cub18CUB_300001_SM_10006detail8for_each13static_kernelINS2_12policy_hub_t12policy_500_tEmN6thrust24THRUST_300001_SM_1000_NS8cuda_cub20__uninitialized_fill7functorINS7_10device_ptrIiEEiEEEEvT0_T1_,@"STO_CUDA_ENTRY STV_DEFAULT"
_ZN3cub18CUB_300001_SM_10006detail8for_each13static_kernelINS2_12policy_hub_t12policy_500_tEmN6thrust24THRUST_300001_SM_1000_NS8cuda_cub20__uninitialized_fill7functorINS7_10device_ptrIiEEiEEEEvT0_T1_:
.text._ZN3cub18CUB_300001_SM_10006detail8for_each13static_kernelINS2_12policy_hub_t12policy_500_tEmN6thrust24THRUST_300001_SM_1000_NS8cuda_cub20__uninitialized_fill7functorINS7_10device_ptrIiEEiEEEEvT0_T1_:
[----:B------:R-:W-:Y:S08]  /*0000*/  LDC R1, c[0x0][0x37c] ;  /* 0x0000df00ff017b82 */ /* 0x000ff00000000800 */
[----:B------:R-:W0:Y:S01]  /*0010*/  S2UR UR4, SR_CTAID.X ;  /* 0x00000000000479c3 */ /* 0x000e220000002500 */
[----:B------:R-:W1:Y:S01]  /*0020*/  LDCU.64 UR6, c[0x0][0x380] ;  /* 0x00007000ff0677ac */ /* 0x000e620008000a00 */
[----:B------:R-:W2:Y:S01]  /*0030*/  LDCU.64 UR8, c[0x0][0x358] ;  /* 0x00006b00ff0877ac */ /* 0x000ea20008000a00 */
[----:B0-----:R-:W-:-:S04]  /*0040*/  UIMAD.WIDE.U32 UR4, UR4, 0x200, URZ ;  /* 0x00000200040478a5 */ /* 0x001fc8000f8e00ff */
[----:B-1----:R-:W-:-:S04]  /*0050*/  UIADD3 UR6, UP0, UPT, -UR4, UR6, URZ ;  /* 0x0000000604067290 */ /* 0x002fc8000ff1e1ff */
[----:B------:R-:W-:Y:S02]  /*0060*/  UIADD3.X UR7, UPT, UPT, ~UR5, UR7, URZ, UP0, !UPT ;  /* 0x0000000705077290 */ /* 0x000fe400087fe5ff */
[----:B------:R-:W-:-:S04]  /*0070*/  UISETP.GE.U32.AND UP0, UPT, UR6, 0x200, UPT ;  /* 0x000002000600788c */ /* 0x000fc8000bf06070 */
[----:B------:R-:W-:-:S09]  /*0080*/  UISETP.GE.U32.AND.EX UP0, UPT, UR7, URZ, UPT, UP0 ;  /* 0x000000ff0700728c */ /* 0x000fd2000bf06100 */
[----:B--2---:R-:W-:Y:S05]  /*0090*/  BRA.U !UP0, `(.L_x_0) ;  /* 0x0000000108287547 */ /* 0x004fea000b800000 */
[----:B------:R-:W0:Y:S01]  /*00a0*/  S2R R0, SR_TID.X ;  /* 0x0000000000007919 */ /* 0x000e220000002100 */
[----:B------:R-:W1:Y:S01]  /*00b0*/  LDCU.64 UR6, c[0x0][0x388] ;  /* 0x00007100ff0677ac */ /* 0x000e620008000a00 */
[----:B------:R-:W2:Y:S01]  /*00c0*/  LDC R5, c[0x0][0x390] ;  /* 0x0000e400ff057b82 */ /* 0x000ea20000000800 */
[----:B0-----:R-:W-:-:S05]  /*00d0*/  IADD3 R0, P0, PT, R0, UR4, RZ ;  /* 0x0000000400007c10 */ /* 0x001fca000ff1e0ff */
[----:B------:R-:W-:Y:S01]  /*00e0*/  IMAD.X R3, RZ, RZ, UR5, P0 ;  /* 0x00000005ff037e24 */ /* 0x000fe200080e06ff */
[----:B-1----:R-:W-:-:S04]  /*00f0*/  LEA R2, P0, R0, UR6, 0x2 ;  /* 0x0000000600027c11 */ /* 0x002fc8000f8010ff */
[----:B------:R-:W-:-:S05]  /*0100*/  LEA.HI.X R3, R0, UR7, R3, 0x2, P0 ;  /* 0x0000000700037c11 */ /* 0x000fca00080f1403 */
[----:B--2---:R-:W-:Y:S04]  /*0110*/  STG.E desc[UR8][R2.64], R5 ;  /* 0x0000000502007986 */ /* 0x004fe8000c101908 */
[----:B------:R-:W-:Y:S01]  /*0120*/  STG.E desc[UR8][R2.64+0x400], R5 ;  /* 0x0004000502007986 */ /* 0x000fe2000c101908 */
[----:B------:R-:W-:Y:S05]  /*0130*/  EXIT ;  /* 0x000000000000794d */ /* 0x000fea0003800000 */
.L_x_0:
[----:B------:R-:W0:Y:S01]  /*0140*/  S2R R0, SR_TID.X ;  /* 0x0000000000007919 */ /* 0x000e220000002100 */
[----:B------:R-:W-:Y:S01]  /*0150*/  IMAD.U32 R2, RZ, RZ, UR7 ;  /* 0x00000007ff027e24 */ /* 0x000fe2000f8e00ff */
[----:B------:R-:W1:Y:S01]  /*0160*/  LDCU.64 UR10, c[0x0][0x388] ;  /* 0x00007100ff0a77ac */ /* 0x000e620008000a00 */
[----:B------:R-:W-:Y:S01]  /*0170*/  IMAD.U32 R4, RZ, RZ, UR7 ;  /* 0x00000007ff047e24 */ /* 0x000fe2000f8e00ff */
[----:B0-----:R-:W-:-:S04]  /*0180*/  ISETP.LT.U32.AND P0, PT, R0, UR6, PT ;  /* 0x0000000600007c0c */ /* 0x001fc8000bf01070 */
[----:B------:R-:W-:Y:S01]  /*0190*/  ISETP.GT.U32.AND.EX P0, PT, R2, RZ, PT, P0 ;  /* 0x000000ff0200720c */ /* 0x000fe20003f04100 */
[C---:B------:R-:W-:Y:S01]  /*01a0*/  VIADD R2, R0.reuse, 0x100 ;  /* 0x0000010000027836 */ /* 0x040fe20000000000 */
[----:B------:R-:W-:-:S04]  /*01b0*/  IADD3 R0, P2, PT, R0, UR4, RZ ;  /* 0x0000000400007c10 */ /* 0x000fc8000ff5e0ff */
[----:B------:R-:W-:Y:S01]  /*01c0*/  ISETP.LT.U32.AND P1, PT, R2, UR6, PT ;  /* 0x0000000602007c0c */ /* 0x000fe2000bf21070 */
[----:B------:R-:W-:Y:S01]  /*01d0*/  IMAD.X R3, RZ, RZ, UR5, P2 ;  /* 0x00000005ff037e24 */ /* 0x000fe200090e06ff */
[----:B-1----:R-:W-:Y:S02]  /*01e0*/  LEA R2, P2, R0, UR10, 0x2 ;  /* 0x0000000a00027c11 */ /* 0x002fe4000f8410ff */
[----:B------:R-:W-:Y:S02]  /*01f0*/  ISETP.GT.U32.AND.EX P1, PT, R4, RZ, PT, P1 ;  /* 0x000000ff0400720c */ /* 0x000fe40003f24110 */
[----:B------:R-:W-:Y:S01]  /*0200*/  LEA.HI.X R3, R0, UR11, R3, 0x2, P2 ;  /* 0x0000000b00037c11 */ /* 0x000fe200090f1403 */
[----:B------:R-:W0:Y:S04]  /*0210*/  @P0 LDC R5, c[0x0][0x390] ;  /* 0x0000e400ff050b82 */ /* 0x000e280000000800 */
[----:B0-----:R0:W-:Y:S06]  /*0220*/  @P0 STG.E desc[UR8][R2.64], R5 ;  /* 0x0000000502000986 */ /* 0x0011ec000c101908 */
[----:B------:R-:W-:Y:S05]  /*0230*/  @!P1 EXIT ;  /* 0x000000000000994d */ /* 0x000fea0003800000 */
[----:B0-----:R-:W0:Y:S02]  /*0240*/  LDC R5, c[0x0][0x390] ;  /* 0x0000e400ff057b82 */ /* 0x001e240000000800 */
[----:B0-----:R-:W-:Y:S01]  /*0250*/  STG.E desc[UR8][R2.64+0x400], R5 ;  /* 0x0004000502007986 */ /* 0x001fe2000c101908 */
[----:B------:R-:W-:Y:S05]  /*0260*/  EXIT ;  /* 0x000000000000794d */ /* 0x000fea0003800000 */
.L_x_1:
[----:B------:R-:W-:-:S00]  /*0270*/  BRA `(.L_x_1) ;  /* 0xfffffffc00fc7947 */ /* 0x000fc0000383ffff */
[----:B------:R-:W-:-:S00]  /*0280*/  NOP ;  /* 0x0000000000007918 */ /* 0x000fc00000000000 */
[----:B------:R-:W-:-:S00]  /*0290*/  NOP ;  /* 0x0000000000007918 */ /* 0x000fc00000000000 */
[----:B------:R-:W-:-:S00]  /*02a0*/  NOP ;  /* 0x0000000000007918 */ /* 0x000fc00000000000 */
[----:B------:R-:W-:-:S00]  /*02b0*/  NOP ;  /* 0x0000000000007918 */ /* 0x000fc00000000000 */
[----:B------:R-:W-:-:S00]  /*02c0*/  NOP ;  /* 0x0000000000007918 */ /* 0x000fc00000000000 */
[----:B------:R-:W-:-:S00]  /*02d0*/  NOP ;  /* 0x0000000000007918 */ /* 0x000fc00000000000 */
[----:B------:R-:W-:-:S00]  /*02e0*/  NOP ;  /* 0x0000000000007918 */ /* 0x000fc00000000000 */
[----:B------:R-:W-:-:S00]  /*02f0*/  NOP ;  /* 0x0000000000007918 */ /* 0x000fc00000000000 */
.L_x_5:


//--------------------- .text._ZN3cub18CUB_300001_SM_10006detail11EmptyKernelIvEEvv --------------------------
	.section	.text._ZN3cub18CUB_300001_SM_10006detail11EmptyKernelIvEEvv,"ax",@progbits
	.align	128
        .global         _ZN3cub18CUB_300001_SM_10006detail11EmptyKernelIvEEvv
        .type           _ZN3cub18CUB_300001_SM_10006detail11EmptyKernelIvEEvv,@function
        .size           _ZN3cub18CUB_300001_SM_10006detail11EmptyKernelIvEEvv,(.L_x_6 - _ZN3cub18CUB_300001_SM_10006detail11EmptyKernelIvEEvv)
        .other          _ZN3cub18CUB_300001_SM_10006detail11EmptyKernelIvEEvv,@"STO_CUDA_ENTRY STV_DEFAULT"
_ZN3cub18CUB_300001_SM_10006detail11EmptyKernelIvEEvv:
.text._ZN3cub18CUB_300001_SM_10006detail11EmptyKernelIvEEvv:
[----:B------:R-:W-:Y:S01]  /*0000*/  LDC R1, c[0x0][0x37c] ;  /* 0x0000df00ff017b82 */ /* 0x000fe20000000800 */
[----:B------:R-:W-:Y:S05]  /*0010*/  EXIT ;  /* 0x000000000000794d */ /* 0x000fea0003800000 */
.L_x_2:
        /* <DEDUP_REMOVED lines=14> */
.L_x_6:


//--------------------- .text._Z17bitonic_Sort_StepPiiii --------------------------
	.section	.text._Z17bitonic_Sort_StepPiiii,"ax",@progbits
	.align	128
        .global         _Z17bitonic_Sort_StepPiiii
        .type           _Z17bitonic_Sort_StepPiiii,@function
        .size           _Z17bitonic_Sort_StepPiiii,(.L_x_7 - _Z17bitonic_Sort_StepPiiii)
        .other          _Z17bitonic_Sort_StepPiiii,@"STO_CUDA_ENTRY STV_DEFAULT"
_Z17bitonic_Sort_StepPiiii:
.text._Z17bitonic_Sort_StepPiiii:
[----:B------:R-:W-:Y:S01]  /*0000*/  LDC R1, c[0x0][0x37c] ;  /* 0x0000df00ff017b82 */ /* 0x000fe20000000800 */
[----:B------:R-:W0:Y:S01]  /*0010*/  S2R R0, SR_CTAID.X ;  /* 0x0000000000007919 */ /* 0x000e220000002500 */
[----:B------:R-:W0:Y:S01]  /*0020*/  LDCU UR4, c[0x0][0x360] ;  /* 0x00006c00ff0477ac */ /* 0x000e220008000800 */
[----:B------:R-:W1:Y:S01]  /*0030*/  S2R R7, SR_TID.X ;  /* 0x0000000000077919 */ /* 0x000e620000002100 */
[----:B------:R-:W2:Y:S01]  /*0040*/  LDCU UR5, c[0x0][0x388] ;  /* 0x00007100ff0577ac */ /* 0x000ea20008000800 */
[----:B------:R-:W3:Y:S01]  /*0050*/  LDCU UR6, c[0x0][0x390] ;  /* 0x00007200ff0677ac */ /* 0x000ee20008000800 */
[----:B0-----:R-:W-:-:S04]  /*0060*/  IMAD R0, R0, UR4, RZ ;  /* 0x0000000400007c24 */ /* 0x001fc8000f8e02ff */
[----:B-1----:R-:W-:-:S05]  /*0070*/  IMAD R7, R0, 0x2, R7 ;  /* 0x0000000200077824 */ /* 0x002fca00078e0207 */
[----:B--2---:R-:W-:-:S04]  /*0080*/  LOP3.LUT R0, R7, UR5, RZ, 0x3c, !PT ;  /* 0x0000000507007c12 */ /* 0x004fc8000f8e3cff */
[----:B------:R-:W-:-:S04]  /*0090*/  VIMNMX.U32 R2, PT, PT, R7, R0, !PT ;  /* 0x0000000007027248 */ /* 0x000fc80007fe0000 */
[----:B---3--:R-:W-:-:S04]  /*00a0*/  ISETP.GE.U32.AND P0, PT, R2, UR6, PT ;  /* 0x0000000602007c0c */ /* 0x008fc8000bf06070 */
[----:B------:R-:W-:-:S13]  /*00b0*/  ISETP.LE.U32.OR P0, PT, R0, R7, P0 ;  /* 0x000000070000720c */ /* 0x000fda0000703470 */
[----:B------:R-:W-:Y:S05]  /*00c0*/  @P0 EXIT ;  /* 0x000000000000094d */ /* 0x000fea0003800000 */
[----:B------:R-:W0:Y:S02]  /*00d0*/  LDCU UR4, c[0x0][0x38c] ;  /* 0x00007180ff0477ac */ /* 0x000e240008000800 */
[----:B0-----:R-:W-:Y:S01]  /*00e0*/  LOP3.LUT P0, RZ, R7, UR4, RZ, 0xc0, !PT ;  /* 0x0000000407ff7c12 */ /* 0x001fe2000f80c0ff */
[----:B------:R-:W0:-:S12]  /*00f0*/  LDCU.64 UR4, c[0x0][0x358] ;  /* 0x00006b00ff0477ac */ /* 0x000e180008000a00 */
[----:B------:R-:W-:Y:S05]  /*0100*/  @P0 BRA `(.L_x_3) ;  /* 0x0000000000280947 */ /* 0x000fea0003800000 */
[----:B------:R-:W1:Y:S02]  /*0110*/  LDC.64 R4, c[0x0][0x380] ;  /* 0x0000e000ff047b82 */ /* 0x000e640000000a00 */
[----:B-1----:R-:W-:-:S04]  /*0120*/  IMAD.WIDE.U32 R2, R7, 0x4, R4 ;  /* 0x0000000407027825 */ /* 0x002fc800078e0004 */
[----:B------:R-:W-:Y:S01]  /*0130*/  IMAD.WIDE.U32 R4, R0, 0x4, R4 ;  /* 0x0000000400047825 */ /* 0x000fe200078e0004 */
[----:B0-----:R-:W2:Y:S04]  /*0140*/  LDG.E R7, desc[UR4][R2.64] ;  /* 0x0000000402077981 */ /* 0x001ea8000c1e1900 */
[----:B------:R-:W2:Y:S02]  /*0150*/  LDG.E R0, desc[UR4][R4.64] ;  /* 0x0000000404007981 */ /* 0x000ea4000c1e1900 */
[----:B--2---:R-:W-:-:S13]  /*0160*/  ISETP.GT.AND P0, PT, R7, R0, PT ;  /* 0x000000000700720c */ /* 0x004fda0003f04270 */
[----:B------:R-:W-:Y:S05]  /*0170*/  @!P0 EXIT ;  /* 0x000000000000894d */ /* 0x000fea0003800000 */
[----:B------:R-:W-:Y:S04]  /*0180*/  STG.E desc[UR4][R2.64], R0 ;  /* 0x0000000002007986 */ /* 0x000fe8000c101904 */
[----:B------:R-:W-:Y:S01]  /*0190*/  STG.E desc[UR4][R4.64], R7 ;  /* 0x0000000704007986 */ /* 0x000fe2000c101904 */
[----:B------:R-:W-:Y:S05]  /*01a0*/  EXIT ;  /* 0x000000000000794d */ /* 0x000fea0003800000 */
.L_x_3:
        /* <DEDUP_REMOVED lines=10> */
.L_x_4:
        /* <DEDUP_REMOVED lines=11> */
.L_x_7:


//--------------------- .nv.shared.reserved.0     --------------------------
	.section	.nv.shared.reserved.0,"aw",@nobits
	.weak		__nv_reservedSMEM_offset_0_alias
	.size		__nv_reservedSMEM_offset_0_alias, 0, 64
	.other		__nv_reservedSMEM_offset_0_alias,@"STO_CUDA_RESERVED_SHARED STV_DEFAULT"
__nv_reservedSMEM_offset_0_alias:
	.zero		0
	.zero		64


//--------------------- .nv.global                --------------------------
	.section	.nv.global,"aw",@nobits
.nv.global:
	.type		_ZN34_INTERNAL_488262df_4_k_cu_ffdd143c6thrust24THRUST_300001_SM_1000_NS12placeholders2_8E,@object
	.size		_ZN34_INTERNAL_488262df_4_k_cu_ffdd143c6thrust24THRUST_300001_SM_1000_NS12placeholders2_8E,(_ZN34_INTERNAL_488262df_4_k_cu_ffdd143c4cuda3std3__436_GLOBAL__N__488262df_4_k_cu_ffdd143c6ignoreE - _ZN34_INTERNAL_488262df_4_k_cu_ffdd143c6thrust24THRUST_300001_SM_1000_NS12placeholders2_8E)
_ZN34_INTERNAL_488262df_4_k_cu_ffdd143c6thrust24THRUST_300001_SM_1000_NS12placeholders2_8E:
	.zero		1
	.type		_ZN34_INTERNAL_488262df_4_k_cu_ffdd143c4cuda3std3__436_GLOBAL__N__488262df_4_k_cu_ffdd143c6ignoreE,@object
	.size		_ZN34_INTERNAL_488262df_4_k_cu_ffdd143c4cuda3std3__436_GLOBAL__N__488262df_4_k_cu_ffdd143c6ignoreE,(_ZN34_INTERNAL_488262df_4_k_cu_ffdd143c4cuda3std6ranges3__45__cpo4dataE - _ZN34_INTERNAL_488262df_4_k_cu_ffdd143c4cuda3std3__436_GLOBAL__N__488262df_4_k_cu_ffdd143c6ignoreE)
_ZN34_INTERNAL_488262df_4_k_cu_ffdd143c4cuda3std3__436_GLOBAL__N__488262df_4_k_cu_ffdd143c6ignoreE:
	.zero		1
	.type		_ZN34_INTERNAL_488262df_4_k_cu_ffdd143c4cuda3std6ranges3__45__cpo4dataE,@object
	.size		_ZN34_INTERNAL_488262df_4_k_cu_ffdd143c4cuda3std6ranges3__45__cpo4dataE,(_ZN34_INTERNAL_488262df_4_k_cu_ffdd143c6thrust24THRUST_300001_SM_1000_NS6system3cpp3parE - _ZN34_INTERNAL_488262df_4_k_cu_ffdd143c4cuda3std6ranges3__45__cpo4dataE)
_ZN34_INTERNAL_488262df_4_k_cu_ffdd143c4cuda3std6ranges3__45__cpo4dataE:
	.zero		1
	.type		_ZN34_INTERNAL_488262df_4_k_cu_ffdd143c6thrust24THRUST_300001_SM_1000_NS6system3cpp3parE,@object
	.size		_ZN34_INTERNAL_488262df_4_k_cu_ffdd143c6thrust24THRUST_300001_SM_1000_NS6system3cpp3parE,(_ZN34_INTERNAL_488262df_4_k_cu_ffdd143c4cuda3std3__45__cpo5beginE - _ZN34_INTERNAL_488262df_4_k_cu_ffdd143c6thrust24THRUST_300001_SM_1000_NS6system3cpp3parE)
_ZN34_INTERNAL_488262df_4_k_cu_ffdd143c6thrust24THRUST_300001_SM_1000_NS6system3cpp3parE:
	.zero		1
	.type		_ZN34_INTERNAL_488262df_4_k_cu_ffdd143c4cuda3std3__45__cpo5beginE,@object
	.size		_ZN34_INTERNAL_488262df_4_k_cu_ffdd143c4cuda3std3__45__cpo5beginE,(_ZN34_INTERNAL_488262df_4_k_cu_ffdd143c4cuda3std6ranges3__45__cpo5beginE - _ZN34_INTERNAL_488262df_4_k_cu_ffdd143c4cuda3std3__45__cpo5beginE)
_ZN34_INTERNAL_488262df_4_k_cu_ffdd143c4cuda3std3__45__cpo5beginE:
	.zero		1
	.type		_ZN34_INTERNAL_488262df_4_k_cu_ffdd143c4cuda3std6ranges3__45__cpo5beginE,@object
	.size		_ZN34_INTERNAL_488262df_4_k_cu_ffdd143c4cuda3std6ranges3__45__cpo5beginE,(_ZN34_INTERNAL_488262df_4_k_cu_ffdd143c6thrust24THRUST_300001_SM_1000_NS6deviceE - _ZN34_INTERNAL_488262df_4_k_cu_ffdd143c4cuda3std6ranges3__45__cpo5beginE)
_ZN34_INTERNAL_488262df_4_k_cu_ffdd143c4cuda3std6ranges3__45__cpo5beginE:
	.zero		1
	.type		_ZN34_INTERNAL_488262df_4_k_cu_ffdd143c6thrust24THRUST_300001_SM_1000_NS6deviceE,@object
	.size		_ZN34_INTERNAL_488262df_4_k_cu_ffdd143c6thrust24THRUST_300001_SM_1000_NS6deviceE,(_ZN34_INTERNAL_488262df_4_k_cu_ffdd143c4cuda3std3__47nulloptE - _ZN34_INTERNAL_488262df_4_k_cu_ffdd143c6thrust24THRUST_300001_SM_1000_NS6deviceE)
_ZN34_INTERNAL_488262df_4_k_cu_ffdd143c6thrust24THRUST_300001_SM_1000_NS6deviceE:
	.zero		1
	.type		_ZN34_INTERNAL_488262df_4_k_cu_ffdd143c4cuda3std3__47nulloptE,@object
	.size		_ZN34_INTERNAL_488262df_4_k_cu_ffdd143c4cuda3std3__47nulloptE,(_ZN34_INTERNAL_488262df_4_k_cu_ffdd143c4cuda3std6ranges3__45__cpo8distanceE - _ZN34_INTERNAL_488262df_4_k_cu_ffdd143c4cuda3std3__47nulloptE)
_ZN34_INTERNAL_488262df_4_k_cu_ffdd143c4cuda3std3__47nulloptE:
	.zero		1
	.type		_ZN34_INTERNAL_488262df_4_k_cu_ffdd143c4cuda3std6ranges3__45__cpo8distanceE,@object
	.size		_ZN34_INTERNAL_488262df_4_k_cu_ffdd143c4cuda3std6ranges3__45__cpo8distanceE,(_ZN34_INTERNAL_488262df_4_k_cu_ffdd143c6thrust24THRUST_300001_SM_1000_NS12placeholders2_4E - _ZN34_INTERNAL_488262df_4_k_cu_ffdd143c4cuda3std6ranges3__45__cpo8distanceE)
_ZN34_INTERNAL_488262df_4_k_cu_ffdd143c4cuda3std6ranges3__45__cpo8distanceE:
	.zero		1
	.type		_ZN34_INTERNAL_488262df_4_k_cu_ffdd143c6thrust24THRUST_300001_SM_1000_NS12placeholders2_4E,@object
	.size		_ZN34_INTERNAL_488262df_4_k_cu_ffdd143c6thrust24THRUST_300001_SM_1000_NS12placeholders2_4E,(_ZN34_INTERNAL_488262df_4_k_cu_ffdd143c4cuda3std3__45__cpo6rbeginE - _ZN34_INTERNAL_488262df_4_k_cu_ffdd143c6thrust24THRUST_300001_SM_1000_NS12placeholders2_4E)
_ZN34_INTERNAL_488262df_4_k_cu_ffdd143c6thrust24THRUST_300001_SM_1000_NS12placeholders2_4E:
	.zero		1
	.type		_ZN34_INTERNAL_488262df_4_k_cu_ffdd143c4cuda3std3__45__cpo6rbeginE,@object
	.size		_ZN34_INTERNAL_488262df_4_k_cu_ffdd143c4cuda3std3__45__cpo6rbeginE,(_ZN34_INTERNAL_488262df_4_k_cu_ffdd143c4cuda3std6ranges3__45__cpo7advanceE - _ZN34_INTERNAL_488262df_4_k_cu_ffdd143c4cuda3std3__45__cpo6rbeginE)
_ZN34_INTERNAL_488262df_4_k_cu_ffdd143c4cuda3std3__45__cpo6rbeginE:
	.zero		1
	.type		_ZN34_INTERNAL_488262df_4_k_cu_ffdd143c4cuda3std6ranges3__45__cpo7advanceE,@object
	.size		_ZN34_INTERNAL_488262df_4_k_cu_ffdd143c4cuda3std6ranges3__45__cpo7advanceE,(_ZN34_INTERNAL_488262df_4_k_cu_ffdd143c6thrust24THRUST_300001_SM_1000_NS12placeholders3_10E - _ZN34_INTERNAL_488262df_4_k_cu_ffdd143c4cuda3std6ranges3__45__cpo7advanceE)
_ZN34_INTERNAL_488262df_4_k_cu_ffdd143c4cuda3std6ranges3__45__cpo7advanceE:
	.zero		1
	.type		_ZN34_INTERNAL_488262df_4_k_cu_ffdd143c6thrust24THRUST_300001_SM_1000_NS12placeholders3_10E,@object
	.size		_ZN34_INTERNAL_488262df_4_k_cu_ffdd143c6thrust24THRUST_300001_SM_1000_NS12placeholders3_10E,(_ZN34_INTERNAL_488262df_4_k_cu_ffdd143c4cuda3std3__48in_placeE - _ZN34_INTERNAL_488262df_4_k_cu_ffdd143c6thrust24THRUST_300001_SM_1000_NS12placeholders3_10E)
_ZN34_INTERNAL_488262df_4_k_cu_ffdd143c6thrust24THRUST_300001_SM_1000_NS12placeholders3_10E:
	.zero		1
	.type		_ZN34_INTERNAL_488262df_4_k_cu_ffdd143c4cuda3std3__48in_placeE,@object
	.size		_ZN34_INTERNAL_488262df_4_k_cu_ffdd143c4cuda3std3__48in_placeE,(_ZN34_INTERNAL_488262df_4_k_cu_ffdd143c4cuda3std6ranges3__45__cpo4sizeE - _ZN34_INTERNAL_488262df_4_k_cu_ffdd143c4cuda3std3__48in_placeE)
_ZN34_INTERNAL_488262df_4_k_cu_ffdd143c4cuda3std3__48in_placeE:
	.zero		1
	.type		_ZN34_INTERNAL_488262df_4_k_cu_ffdd143c4cuda3std6ranges3__45__cpo4sizeE,@object
	.size		_ZN34_INTERNAL_488262df_4_k_cu_ffdd143c4cuda3std6ranges3__45__cpo4sizeE,(_ZN34_INTERNAL_488262df_4_k_cu_ffdd143c6thrust24THRUST_300001_SM_1000_NS12placeholders2_2E - _ZN34_INTERNAL_488262df_4_k_cu_ffdd143c4cuda3std6ranges3__45__cpo4sizeE)
_ZN34_INTERNAL_488262df_4_k_cu_ffdd143c4cuda3std6ranges3__45__cpo4sizeE:
	.zero		1
	.type		_ZN34_INTERNAL_488262df_4_k_cu_ffdd143c6thrust24THRUST_300001_SM_1000_NS12placeholders2_2E,@object
	.size		_ZN34_INTERNAL_488262df_4_k_cu_ffdd143c6thrust24THRUST_300001_SM_1000_NS12placeholders2_2E,(_ZN34_INTERNAL_488262df_4_k_cu_ffdd143c4cuda3std3__45__cpo6cbeginE - _ZN34_INTERNAL_488262df_4_k_cu_ffdd143c6thrust24THRUST_300001_SM_1000_NS12placeholders2_2E)
_ZN34_INTERNAL_488262df_4_k_cu_ffdd143c6thrust24THRUST_300001_SM_1000_NS12placeholders2_2E:
	.zero		1
	.type		_ZN34_INTERNAL_488262df_4_k_cu_ffdd143c4cuda3std3__45__cpo6cbeginE,@object
	.size		_ZN34_INTERNAL_488262df_4_k_cu_ffdd143c4cuda3std3__45__cpo6cbeginE,(_ZN34_INTERNAL_488262df_4_k_cu_ffdd143c4cuda3std6ranges3__45__cpo6cbeginE - _ZN34_INTERNAL_488262df_4_k_cu_ffdd143c4cuda3std3__45__cpo6cbeginE)
_ZN34_INTERNAL_488262df_4_k_cu_ffdd143c4cuda3std3__45__cpo6cbeginE:
	.zero		1
	.type		_ZN34_INTERNAL_488262df_4_k_cu_ffdd143c4cuda3std6ranges3__45__cpo6cbeginE,@object
	.size		_ZN34_INTERNAL_488262df_4_k_cu_ffdd143c4cuda3std6ranges3__45__cpo6cbeginE,(_ZN34_INTERNAL_488262df_4_k_cu_ffdd143c6thrust24THRUST_300001_SM_1000_NS12placeholders2_6E - _ZN34_INTERNAL_488262df_4_k_cu_ffdd143c4cuda3std6ranges3__45__cpo6cbeginE)
_ZN34_INTERNAL_488262df_4_k_cu_ffdd143c4cuda3std6ranges3__45__cpo6cbeginE:
	.zero		1
	.type		_ZN34_INTERNAL_488262df_4_k_cu_ffdd143c6thrust24THRUST_300001_SM_1000_NS12placeholders2_6E,@object
	.size		_ZN34_INTERNAL_488262df_4_k_cu_ffdd143c6thrust24THRUST_300001_SM_1000_NS12placeholders2_6E,(_ZN34_INTERNAL_488262df_4_k_cu_ffdd143c4cuda3std3__45__cpo7crbeginE - _ZN34_INTERNAL_488262df_4_k_cu_ffdd143c6thrust24THRUST_300001_SM_1000_NS12placeholders2_6E)
_ZN34_INTERNAL_488262df_4_k_cu_ffdd143c6thrust24THRUST_300001_SM_1000_NS12placeholders2_6E:
	.zero		1
	.type		_ZN34_INTERNAL_488262df_4_k_cu_ffdd143c4cuda3std3__45__cpo7crbeginE,@object
	.size		_ZN34_INTERNAL_488262df_4_k_cu_ffdd143c4cuda3std3__45__cpo7crbeginE,(_ZN34_INTERNAL_488262df_4_k_cu_ffdd143c4cuda3std6ranges3__45__cpo4nextE - _ZN34_INTERNAL_488262df_4_k_cu_ffdd143c4cuda3std3__45__cpo7crbeginE)
_ZN34_INTERNAL_488262df_4_k_cu_ffdd143c4cuda3std3__45__cpo7crbeginE:
	.zero		1
	.type		_ZN34_INTERNAL_488262df_4_k_cu_ffdd143c4cuda3std6ranges3__45__cpo4nextE,@object
	.size		_ZN34_INTERNAL_488262df_4_k_cu_ffdd143c4cuda3std6ranges3__45__cpo4nextE,(_ZN34_INTERNAL_488262df_4_k_cu_ffdd143c4cuda3std6ranges3__45__cpo4swapE - _ZN34_INTERNAL_488262df_4_k_cu_ffdd143c4cuda3std6ranges3__45__cpo4nextE)
_ZN34_INTERNAL_488262df_4_k_cu_ffdd143c4cuda3std6ranges3__45__cpo4nextE:
	.zero		1
	.type		_ZN34_INTERNAL_488262df_4_k_cu_ffdd143c4cuda3std6ranges3__45__cpo4swapE,@object
	.size		_ZN34_INTERNAL_488262df_4_k_cu_ffdd143c4cuda3std6ranges3__45__cpo4swapE,(_ZN34_INTERNAL_488262df_4_k_cu_ffdd143c6thrust24THRUST_300001_SM_1000_NS8cuda_cub10par_nosyncE - _ZN34_INTERNAL_488262df_4_k_cu_ffdd143c4cuda3std6ranges3__45__cpo4swapE)
_ZN34_INTERNAL_488262df_4_k_cu_ffdd143c4cuda3std6ranges3__45__cpo4swapE:
	.zero		1
	.type		_ZN34_INTERNAL_488262df_4_k_cu_ffdd143c6thrust24THRUST_300001_SM_1000_NS8cuda_cub10par_nosyncE,@object
	.size		_ZN34_INTERNAL_488262df_4_k_cu_ffdd143c6thrust24THRUST_300001_SM_1000_NS8cuda_cub10par_nosyncE,(_ZN34_INTERNAL_488262df_4_k_cu_ffdd143c6thrust24THRUST_300001_SM_1000_NS3seqE - _ZN34_INTERNAL_488262df_4_k_cu_ffdd143c6thrust24THRUST_300001_SM_1000_NS8cuda_cub10par_nosyncE)
_ZN34_INTERNAL_488262df_4_k_cu_ffdd143c6thrust24THRUST_300001_SM_1000_NS8cuda_cub10par_nosyncE:
	.zero		1
	.type		_ZN34_INTERNAL_488262df_4_k_cu_ffdd143c6thrust24THRUST_300001_SM_1000_NS3seqE,@object
	.size		_ZN34_INTERNAL_488262df_4_k_cu_ffdd143c6thrust24THRUST_300001_SM_1000_NS3seqE,(_ZN34_INTERNAL_488262df_4_k_cu_ffdd143c4cuda3std3__420unreachable_sentinelE - _ZN34_INTERNAL_488262df_4_k_cu_ffdd143c6thrust24THRUST_300001_SM_1000_NS3seqE)
_ZN34_INTERNAL_488262df_4_k_cu_ffdd143c6thrust24THRUST_300001_SM_1000_NS3seqE:
	.zero		1
	.type		_ZN34_INTERNAL_488262df_4_k_cu_ffdd143c4cuda3std3__420unreachable_sentinelE,@object
	.size		_ZN34_INTERNAL_488262df_4_k_cu_ffdd143c4cuda3std3__420unreachable_sentinelE,(_ZN34_INTERNAL_488262df_4_k_cu_ffdd143c4cuda3std6ranges3__45__cpo5ssizeE - _ZN34_INTERNAL_488262df_4_k_cu_ffdd143c4cuda3std3__420unreachable_sentinelE)
_ZN34_INTERNAL_488262df_4_k_cu_ffdd143c4cuda3std3__420unreachable_sentinelE:
	.zero		1
	.type		_ZN34_INTERNAL_488262df_4_k_cu_ffdd143c4cuda3std6ranges3__45__cpo5ssizeE,@object
	.size		_ZN34_INTERNAL_488262df_4_k_cu_ffdd143c4cuda3std6ranges3__45__cpo5ssizeE,(_ZN34_INTERNAL_488262df_4_k_cu_ffdd143c6thrust24THRUST_300001_SM_1000_NS12placeholders2_3E - _ZN34_INTERNAL_488262df_4_k_cu_ffdd143c4cuda3std6ranges3__45__cpo5ssizeE)
_ZN34_INTERNAL_488262df_4_k_cu_ffdd143c4cuda3std6ranges3__45__cpo5ssizeE:
	.zero		1
	.type		_ZN34_INTERNAL_488262df_4_k_cu_ffdd143c6thrust24THRUST_300001_SM_1000_NS12placeholders2_3E,@object
	.size		_ZN34_INTERNAL_488262df_4_k_cu_ffdd143c6thrust24THRUST_300001_SM_1000_NS12placeholders2_3E,(_ZN34_INTERNAL_488262df_4_k_cu_ffdd143c4cuda3std3__45__cpo4cendE - _ZN34_INTERNAL_488262df_4_k_cu_ffdd143c6thrust24THRUST_300001_SM_1000_NS12placeholders2_3E)
_ZN34_INTERNAL_488262df_4_k_cu_ffdd143c6thrust24THRUST_300001_SM_1000_NS12placeholders2_3E:
	.zero		1
	.type		_ZN34_INTERNAL_488262df_4_k_cu_ffdd143c4cuda3std3__45__cpo4cendE,@object
	.size		_ZN34_INTERNAL_488262df_4_k_cu_ffdd143c4cuda3std3__45__cpo4cendE,(_ZN34_INTERNAL_488262df_4_k_cu_ffdd143c4cuda3std6ranges3__45__cpo4cendE - _ZN34_INTERNAL_488262df_4_k_cu_ffdd143c4cuda3std3__45__cpo4cendE)
_ZN34_INTERNAL_488262df_4_k_cu_ffdd143c4cuda3std3__45__cpo4cendE:
	.zero		1
	.type		_ZN34_INTERNAL_488262df_4_k_cu_ffdd143c4cuda3std6ranges3__45__cpo4cendE,@object
	.size		_ZN34_INTERNAL_488262df_4_k_cu_ffdd143c4cuda3std6ranges3__45__cpo4cendE,(_ZN34_INTERNAL_488262df_4_k_cu_ffdd143c6thrust24THRUST_300001_SM_1000_NS12placeholders2_7E - _ZN34_INTERNAL_488262df_4_k_cu_ffdd143c4cuda3std6ranges3__45__cpo4cendE)
_ZN34_INTERNAL_488262df_4_k_cu_ffdd143c4cuda3std6ranges3__45__cpo4cendE:
	.zero		1
	.type		_ZN34_INTERNAL_488262df_4_k_cu_ffdd143c6thrust24THRUST_300001_SM_1000_NS12placeholders2_7E,@object
	.size		_ZN34_INTERNAL_488262df_4_k_cu_ffdd143c6thrust24THRUST_300001_SM_1000_NS12placeholders2_7E,(_ZN34_INTERNAL_488262df_4_k_cu_ffdd143c4cuda3std3__45__cpo5crendE - _ZN34_INTERNAL_488262df_4_k_cu_ffdd143c6thrust24THRUST_300001_SM_1000_NS12placeholders2_7E)
_ZN34_INTERNAL_488262df_4_k_cu_ffdd143c6thrust24THRUST_300001_SM_1000_NS12placeholders2_7E:
	.zero		1
	.type		_ZN34_INTERNAL_488262df_4_k_cu_ffdd143c4cuda3std3__45__cpo5crendE,@object
	.size		_ZN34_INTERNAL_488262df_4_k_cu_ffdd143c4cuda3std3__45__cpo5crendE,(_ZN34_INTERNAL_488262df_4_k_cu_ffdd143c4cuda3std6ranges3__45__cpo4prevE - _ZN34_INTERNAL_488262df_4_k_cu_ffdd143c4cuda3std3__45__cpo5crendE)
_ZN34_INTERNAL_488262df_4_k_cu_ffdd143c4cuda3std3__45__cpo5crendE:
	.zero		1
	.type		_ZN34_INTERNAL_488262df_4_k_cu_ffdd143c4cuda3std6ranges3__45__cpo4prevE,@object
	.size		_ZN34_INTERNAL_488262df_4_k_cu_ffdd143c4cuda3std6ranges3__45__cpo4prevE,(_ZN34_INTERNAL_488262df_4_k_cu_ffdd143c4cuda3std6ranges3__45__cpo9iter_moveE - _ZN34_INTERNAL_488262df_4_k_cu_ffdd143c4cuda3std6ranges3__45__cpo4prevE)
_ZN34_INTERNAL_488262df_4_k_cu_ffdd143c4cuda3std6ranges3__45__cpo4prevE:
	.zero		1
	.type		_ZN34_INTERNAL_488262df_4_k_cu_ffdd143c4cuda3std6ranges3__45__cpo9iter_moveE,@object
	.size		_ZN34_INTERNAL_488262df_4_k_cu_ffdd143c4cuda3std6ranges3__45__cpo9iter_moveE,(_ZN34_INTERNAL_488262df_4_k_cu_ffdd143c6thrust24THRUST_300001_SM_1000_NS6system6detail10sequential3seqE - _ZN34_INTERNAL_488262df_4_k_cu_ffdd143c4cuda3std6ranges3__45__cpo9iter_moveE)
_ZN34_INTERNAL_488262df_4_k_cu_ffdd143c4cuda3std6ranges3__45__cpo9iter_moveE:
	.zero		1
	.type		_ZN34_INTERNAL_488262df_4_k_cu_ffdd143c6thrust24THRUST_300001_SM_1000_NS6system6detail10sequential3seqE,@object
	.size		_ZN34_INTERNAL_488262df_4_k_cu_ffdd143c6thrust24THRUST_300001_SM_1000_NS6system6detail10sequential3seqE,(_ZN34_INTERNAL_488262df_4_k_cu_ffdd143c6thrust24THRUST_300001_SM_1000_NS12placeholders2_9E - _ZN34_INTERNAL_488262df_4_k_cu_ffdd143c6thrust24THRUST_300001_SM_1000_NS6system6detail10sequential3seqE)
_ZN34_INTERNAL_488262df_4_k_cu_ffdd143c6thrust24THRUST_300001_SM_1000_NS6system6detail10sequential3seqE:
	.zero		1
	.type		_ZN34_INTERNAL_488262df_4_k_cu_ffdd143c6thrust24THRUST_300001_SM_1000_NS12placeholders2_9E,@object
	.size		_ZN34_INTERNAL_488262df_4_k_cu_ffdd143c6thrust24THRUST_300001_SM_1000_NS12placeholders2_9E,(_ZN34_INTERNAL_488262df_4_k_cu_ffdd143c4cuda3std3__419piecewise_constructE - _ZN34_INTERNAL_488262df_4_k_cu_ffdd143c6thrust24THRUST_300001_SM_1000_NS12placeholders2_9E)
_ZN34_INTERNAL_488262df_4_k_cu_ffdd143c6thrust24THRUST_300001_SM_1000_NS12placeholders2_9E:
	.zero		1
	.type		_ZN34_INTERNAL_488262df_4_k_cu_ffdd143c4cuda3std3__419piecewise_constructE,@object
	.size		_ZN34_INTERNAL_488262df_4_k_cu_ffdd143c4cuda3std3__419piecewise_constructE,(_ZN34_INTERNAL_488262df_4_k_cu_ffdd143c4cuda3std6ranges3__45__cpo5cdataE - _ZN34_INTERNAL_488262df_4_k_cu_ffdd143c4cuda3std3__419piecewise_constructE)
_ZN34_INTERNAL_488262df_4_k_cu_ffdd143c4cuda3std3__419piecewise_constructE:
	.zero		1
	.type		_ZN34_INTERNAL_488262df_4_k_cu_ffdd143c4cuda3std6ranges3__45__cpo5cdataE,@object
	.size		_ZN34_INTERNAL_488262df_4_k_cu_ffdd143c4cuda3std6ranges3__45__cpo5cdataE,(_ZN34_INTERNAL_488262df_4_k_cu_ffdd143c6thrust24THRUST_300001_SM_1000_NS12placeholders2_1E - _ZN34_INTERNAL_488262df_4_k_cu_ffdd143c4cuda3std6ranges3__45__cpo5cdataE)
_ZN34_INTERNAL_488262df_4_k_cu_ffdd143c4cuda3std6ranges3__45__cpo5cdataE:
	.zero		1
	.type		_ZN34_INTERNAL_488262df_4_k_cu_ffdd143c6thrust24THRUST_300001_SM_1000_NS12placeholders2_1E,@object
	.size		_ZN34_INTERNAL_488262df_4_k_cu_ffdd143c6thrust24THRUST_300001_SM_1000_NS12placeholders2_1E,(_ZN34_INTERNAL_488262df_4_k_cu_ffdd143c4cuda3std3__45__cpo3endE - _ZN34_INTERNAL_488262df_4_k_cu_ffdd143c6thrust24THRUST_300001_SM_1000_NS12placeholders2_1E)
_ZN34_INTERNAL_488262df_4_k_cu_ffdd143c6thrust24THRUST_300001_SM_1000_NS12placeholders2_1E:
	.zero		1
	.type		_ZN34_INTERNAL_488262df_4_k_cu_ffdd143c4cuda3std3__45__cpo3endE,@object
	.size		_ZN34_INTERNAL_488262df_4_k_cu_ffdd143c4cuda3std3__45__cpo3endE,(_ZN34_INTERNAL_488262df_4_k_cu_ffdd143c4cuda3std6ranges3__45__cpo3endE - _ZN34_INTERNAL_488262df_4_k_cu_ffdd143c4cuda3std3__45__cpo3endE)
_ZN34_INTERNAL_488262df_4_k_cu_ffdd143c4cuda3std3__45__cpo3endE:
	.zero		1
	.type		_ZN34_INTERNAL_488262df_4_k_cu_ffdd143c4cuda3std6ranges3__45__cpo3endE,@object
	.size		_ZN34_INTERNAL_488262df_4_k_cu_ffdd143c4cuda3std6ranges3__45__cpo3endE,(_ZN34_INTERNAL_488262df_4_k_cu_ffdd143c6thrust24THRUST_300001_SM_1000_NS12placeholders2_5E - _ZN34_INTERNAL_488262df_4_k_cu_ffdd143c4cuda3std6ranges3__45__cpo3endE)
_ZN34_INTERNAL_488262df_4_k_cu_ffdd143c4cuda3std6ranges3__45__cpo3endE:
	.zero		1
	.type		_ZN34_INTERNAL_488262df_4_k_cu_ffdd143c6thrust24THRUST_300001_SM_1000_NS12placeholders2_5E,@object
	.size		_ZN34_INTERNAL_488262df_4_k_cu_ffdd143c6thrust24THRUST_300001_SM_1000_NS12placeholders2_5E,(_ZN34_INTERNAL_488262df_4_k_cu_ffdd143c4cuda3std3__45__cpo4rendE - _ZN34_INTERNAL_488262df_4_k_cu_ffdd143c6thrust24THRUST_300001_SM_1000_NS12placeholders2_5E)
_ZN34_INTERNAL_488262df_4_k_cu_ffdd143c6thrust24THRUST_300001_SM_1000_NS12placeholders2_5E:
	.zero		1
	.type		_ZN34_INTERNAL_488262df_4_k_cu_ffdd143c4cuda3std3__45__cpo4rendE,@object
	.size		_ZN34_INTERNAL_488262df_4_k_cu_ffdd143c4cuda3std3__45__cpo4rendE,(_ZN34_INTERNAL_488262df_4_k_cu_ffdd143c4cuda3std6ranges3__45__cpo9iter_swapE - _ZN34_INTERNAL_488262df_4_k_cu_ffdd143c4cuda3std3__45__cpo4rendE)
_ZN34_INTERNAL_488262df_4_k_cu_ffdd143c4cuda3std3__45__cpo4rendE:
	.zero		1
	.type		_ZN34_INTERNAL_488262df_4_k_cu_ffdd143c4cuda3std6ranges3__45__cpo9iter_swapE,@object
	.size		_ZN34_INTERNAL_488262df_4_k_cu_ffdd143c4cuda3std6ranges3__45__cpo9iter_swapE,(_ZN34_INTERNAL_488262df_4_k_cu_ffdd143c4cuda3std3__48unexpectE - _ZN34_INTERNAL_488262df_4_k_cu_ffdd143c4cuda3std6ranges3__45__cpo9iter_swapE)
_ZN34_INTERNAL_488262df_4_k_cu_ffdd143c4cuda3std6ranges3__45__cpo9iter_swapE:
	.zero		1
	.type		_ZN34_INTERNAL_488262df_4_k_cu_ffdd143c4cuda3std3__48unexpectE,@object
	.size		_ZN34_INTERNAL_488262df_4_k_cu_ffdd143c4cuda3std3__48unexpectE,(_ZN34_INTERNAL_488262df_4_k_cu_ffdd143c6thrust24THRUST_300001_SM_1000_NS8cuda_cub3parE - _ZN34_INTERNAL_488262df_4_k_cu_ffdd143c4cuda3std3__48unexpectE)
_ZN34_INTERNAL_488262df_4_k_cu_ffdd143c4cuda3std3__48unexpectE:
	.zero		1
	.type		_ZN34_INTERNAL_488262df_4_k_cu_ffdd143c6thrust24THRUST_300001_SM_1000_NS8cuda_cub3parE,@object
	.size		_ZN34_INTERNAL_488262df_4_k_cu_ffdd143c6thrust24THRUST_300001_SM_1000_NS8cuda_cub3parE,(.L_29 - _ZN34_INTERNAL_488262df_4_k_cu_ffdd143c6thrust24THRUST_300001_SM_1000_NS8cuda_cub3parE)
_ZN34_INTERNAL_488262df_4_k_cu_ffdd143c6thrust24THRUST_300001_SM_1000_NS8cuda_cub3parE:
	.zero		1
.L_29:


//--------------------- .nv.constant0._ZN3cub18CUB_300001_SM_10006detail8for_each13static_kernelINS2_12policy_hub_t12policy_500_tEmN6thrust24THRUST_300001_SM_1000_NS8cuda_cub20__uninitialized_fill7functorINS7_10device_ptrIiEEiEEEEvT0_T1_ --------------------------
	.section	.nv.constant0._ZN3cub18CUB_300001_SM_10006detail8for_each13static_kernelINS2_12policy_hub_t12policy_500_tEmN6thrust24THRUST_300001_SM_1000_NS8cuda_cub20__uninitialized_fill7functorINS7_10device_ptrIiEEiEEEEvT0_T1_,"a",@progbits
	.sectionflags	@""
	.align	4
.nv.constant0._ZN3cub18CUB_300001_SM_10006detail8for_each13static_kernelINS2_12policy_hub_t12policy_500_tEmN6thrust24THRUST_300001_SM_1000_NS8cuda_cub20__uninitialized_fill7functorINS7_10device_ptrIiEEiEEEEvT0_T1_:
	.zero		920


//--------------------- .nv.constant0._ZN3cub18CUB_300001_SM_10006detail11EmptyKernelIvEEvv --------------------------
	.section	.nv.constant0._ZN3cub18CUB_300001_SM_10006detail11EmptyKernelIvEEvv,"a",@progbits
	.sectionflags	@""
	.align	4
.nv.constant0._ZN3cub18CUB_300001_SM_10006detail11EmptyKernelIvEEvv:
	.zero		896


//--------------------- .nv.constant0._Z17bitonic_Sort_StepPiiii --------------------------
	.section	.nv.constant0._Z17bitonic_Sort_StepPiiii,"a",@progbits
	.sectionflags	@""
	.align	4
.nv.constant0._Z17bitonic_Sort_StepPiiii:
	.zero		916


//--------------------- SYMBOLS --------------------------

	.type		.nv.reservedSmem.offset0,@object
	.size		.nv.reservedSmem.offset0,0x4
